	.headerflags	@"EF_CUDA_TEXMODE_UNIFIED EF_CUDA_64BIT_ADDRESS EF_CUDA_ACCELERATORS EF_CUDA_SM90 EF_CUDA_VIRTUAL_SM(EF_CUDA_SM90)"
	.elftype	@"ET_EXEC"


//--------------------- .nv.info                  --------------------------
	.section	.nv.info,"",@"SHT_CUDA_INFO"
	.align	4


	//----- nvinfo : EIATTR_REGCOUNT
	.align		4
        /*0000*/ 	.byte	0x04, 0x2f
        /*0002*/ 	.short	(.L_1 - .L_0)
	.align		4
.L_0:
        /*0004*/ 	.word	index@(triton_poi_fused_cat_mul_2)
        /*0008*/ 	.word	0x00000012


	//----- nvinfo : EIATTR_MIN_STACK_SIZE
	.align		4
.L_1:
        /*000c*/ 	.byte	0x04, 0x12
        /*000e*/ 	.short	(.L_3 - .L_2)
	.align		4
.L_2:
        /*0010*/ 	.word	index@(triton_poi_fused_cat_mul_2)
        /*0014*/ 	.word	0x00000000


	//----- nvinfo : EIATTR_FRAME_SIZE
	.align		4
.L_3:
        /*0018*/ 	.byte	0x04, 0x11
        /*001a*/ 	.short	(.L_5 - .L_4)
	.align		4
.L_4:
        /*001c*/ 	.word	index@(triton_poi_fused_cat_mul_2)
        /*0020*/ 	.word	0x00000000


	//----- nvinfo : EIATTR_MIN_STACK_SIZE
	.align		4
.L_5:
        /*0024*/ 	.byte	0x04, 0x12
        /*0026*/ 	.short	(.L_7 - .L_6)
	.align		4
.L_6:
        /*0028*/ 	.word	index@(triton_poi_fused_cat_mul_2)
        /*002c*/ 	.word	0x00000000
.L_7:


//--------------------- .nv.info.triton_poi_fused_cat_mul_2 --------------------------
	.section	.nv.info.triton_poi_fused_cat_mul_2,"",@"SHT_CUDA_INFO"
	.sectionflags	@""
	.align	4


	//----- nvinfo : EIATTR_CUDA_API_VERSION
	.align		4
        /*0000*/ 	.byte	0x04, 0x37
        /*0002*/ 	.short	(.L_9 - .L_8)
.L_8:
        /*0004*/ 	.word	0x0000007c


	//----- nvinfo : EIATTR_KPARAM_INFO
	.align		4
.L_9:
        /*0008*/ 	.byte	0x04, 0x17
        /*000a*/ 	.short	(.L_11 - .L_10)
.L_10:
        /*000c*/ 	.word	0x00000000
        /*0010*/ 	.short	0x0005
        /*0012*/ 	.short	0x0028
        /*0014*/ 	.byte	0x00, 0xf0, 0x11, 0x00


	//----- nvinfo : EIATTR_KPARAM_INFO
	.align		4
.L_11:
        /*0018*/ 	.byte	0x04, 0x17
        /*001a*/ 	.short	(.L_13 - .L_12)
.L_12:
        /*001c*/ 	.word	0x00000000
        /*0020*/ 	.short	0x0004
        /*0022*/ 	.short	0x0020
        /*0024*/ 	.byte	0x00, 0xf4, 0x21, 0x00


	//----- nvinfo : EIATTR_KPARAM_INFO
	.align		4
.L_13:
        /*0028*/ 	.byte	0x04, 0x17
        /*002a*/ 	.short	(.L_15 - .L_14)
.L_14:
        /*002c*/ 	.word	0x00000000
        /*0030*/ 	.short	0x0003
        /*0032*/ 	.short	0x0018
        /*0034*/ 	.byte	0x00, 0xf4, 0x21, 0x00


	//----- nvinfo : EIATTR_KPARAM_INFO
	.align		4
.L_15:
        /*0038*/ 	.byte	0x04, 0x17
        /*003a*/ 	.short	(.L_17 - .L_16)
.L_16:
        /*003c*/ 	.word	0x00000000
        /*0040*/ 	.short	0x0002
        /*0042*/ 	.short	0x0010
        /*0044*/ 	.byte	0x00, 0xf4, 0x21, 0x00


	//----- nvinfo : EIATTR_KPARAM_INFO
	.align		4
.L_17:
        /*0048*/ 	.byte	0x04, 0x17
        /*004a*/ 	.short	(.L_19 - .L_18)
.L_18:
        /*004c*/ 	.word	0x00000000
        /*0050*/ 	.short	0x0001
        /*0052*/ 	.short	0x0008
        /*0054*/ 	.byte	0x00, 0xf4, 0x21, 0x00


	//----- nvinfo : EIATTR_KPARAM_INFO
	.align		4
.L_19:
        /*0058*/ 	.byte	0x04, 0x17
        /*005a*/ 	.short	(.L_21 - .L_20)
.L_20:
        /*005c*/ 	.word	0x00000000
        /*0060*/ 	.short	0x0000
        /*0062*/ 	.short	0x0000
        /*0064*/ 	.byte	0x00, 0xf4, 0x21, 0x00


	//----- nvinfo : EIATTR_SPARSE_MMA_MASK
	.align		4
.L_21:
        /*0068*/ 	.byte	0x03, 0x50
        /*006a*/ 	.short	0x0000


	//----- nvinfo : EIATTR_MAXREG_COUNT
	.align		4
        /*006c*/ 	.byte	0x03, 0x1b
        /*006e*/ 	.short	0x00ff


	//----- nvinfo : EIATTR_EXIT_INSTR_OFFSETS
	.align		4
        /*0070*/ 	.byte	0x04, 0x1c
        /*0072*/ 	.short	(.L_23 - .L_22)


	//   ....[0]....
.L_22:
        /*0074*/ 	.word	0x00000300


	//   ....[1]....
        /*0078*/ 	.word	0x00000320


	//----- nvinfo : EIATTR_REQNTID
	.align		4
.L_23:
        /*007c*/ 	.byte	0x04, 0x10
        /*007e*/ 	.short	(.L_25 - .L_24)
.L_24:
        /*0080*/ 	.word	0x00000080
        /*0084*/ 	.word	0x00000001
        /*0088*/ 	.word	0x00000001


	//----- nvinfo : EIATTR_CBANK_PARAM_SIZE
	.align		4
.L_25:
        /*008c*/ 	.byte	0x03, 0x19
        /*008e*/ 	.short	0x002c


	//----- nvinfo : EIATTR_PARAM_CBANK
	.align		4
        /*0090*/ 	.byte	0x04, 0x0a
        /*0092*/ 	.short	(.L_27 - .L_26)
	.align		4
.L_26:
        /*0094*/ 	.word	index@(.nv.constant0.triton_poi_fused_cat_mul_2)
        /*0098*/ 	.short	0x0210
        /*009a*/ 	.short	0x002c


	//----- nvinfo : EIATTR_SW_WAR
	.align		4
.L_27:
        /*009c*/ 	.byte	0x04, 0x36
        /*009e*/ 	.short	(.L_29 - .L_28)
.L_28:
        /*00a0*/ 	.word	0x00000008
.L_29:


//--------------------- .nv.callgraph             --------------------------
	.section	.nv.callgraph,"",@"SHT_CUDA_CALLGRAPH"
	.align	4
	.sectionentsize	8
	.align		4
        /*0000*/ 	.word	0x00000000
	.align		4
        /*0004*/ 	.word	0xffffffff
	.align		4
        /*0008*/ 	.word	0x00000000
	.align		4
        /*000c*/ 	.word	0xfffffffe
	.align		4
        /*0010*/ 	.word	0x00000000
	.align		4
        /*0014*/ 	.word	0xfffffffd
	.align		4
        /*0018*/ 	.word	0x00000000
	.align		4
        /*001c*/ 	.word	0xfffffffc


//--------------------- .text.triton_poi_fused_cat_mul_2 --------------------------
	.section	.text.triton_poi_fused_cat_mul_2,"ax",@progbits
	.align	128
        .global         triton_poi_fused_cat_mul_2
        .type           triton_poi_fused_cat_mul_2,@function
        .size           triton_poi_fused_cat_mul_2,(.L_x_1 - triton_poi_fused_cat_mul_2)
        .other          triton_poi_fused_cat_mul_2,@"STO_CUDA_ENTRY STV_DEFAULT"
triton_poi_fused_cat_mul_2:
.text.triton_poi_fused_cat_mul_2:
[----:B------:R-:W0:Y:S02]  /*0000*/  LDC R1, c[0x0][0x28] ;  /* 0x00000a00ff017b82 */ /* 0x000e240000000800 */
[----:B------:R-:W1:Y:S01]  /*0010*/  S2R R0, SR_TID.X ;  /* 0x0000000000007919 */ /* 0x000e620000002100 */
[----:B------:R-:W-:Y:S01]  /*0020*/  ULDC.64 UR4, c[0x0][0x218] ;  /* 0x0000860000047ab9 */ /* 0x000fe20000000a00 */
[----:B------:R-:W-:Y:S01]  /*0030*/  IMAD.MOV.U32 R12, RZ, RZ, RZ ;  /* 0x000000ffff0c7224 */ /* 0x000fe200078e00ff */
[----:B------:R-:W2:Y:S01]  /*0040*/  S2R R3, SR_CTAID.X ;  /* 0x0000000000037919 */ /* 0x000ea20000002500 */
[----:B------:R-:W-:Y:S01]  /*0050*/  IMAD.MOV.U32 R14, RZ, RZ, RZ ;  /* 0x000000ffff0e7224 */ /* 0x000fe200078e00ff */
[----:B-1----:R-:W-:-:S05]  /*0060*/  LOP3.LUT R0, R0, 0x7f, RZ, 0xc0, !PT ;  /* 0x0000007f00007812 */ /* 0x002fca00078ec0ff */
[----:B--2---:R-:W-:Y:S02]  /*0070*/  IMAD R0, R3, 0x80, R0 ;  /* 0x0000008003007824 */ /* 0x004fe400078e0200 */
[----:B------:R-:W1:Y:S03]  /*0080*/  LDC.64 R2, c[0x0][0x210] ;  /* 0x00008400ff027b82 */ /* 0x000e660000000a00 */
[----:B------:R-:W-:Y:S02]  /*0090*/  SHF.R.S32.HI R5, RZ, 0x1f, R0 ;  /* 0x0000001fff057819 */ /* 0x000fe40000011400 */
[----:B------:R-:W-:Y:S02]  /*00a0*/  ISETP.GE.AND P0, PT, R0, 0x200, PT ;  /* 0x000002000000780c */ /* 0x000fe40003f06270 */
[CC--:B------:R-:W-:Y:S02]  /*00b0*/  LEA.HI R6, R5.reuse, R0.reuse, RZ, 0x4 ;  /* 0x0000000005067211 */ /* 0x0c0fe400078f20ff */
[----:B------:R-:W-:-:S02]  /*00c0*/  LEA.HI R8, R5, R0, RZ, 0x7 ;  /* 0x0000000005087211 */ /* 0x000fc400078f38ff */
[----:B------:R-:W-:Y:S02]  /*00d0*/  SHF.R.S32.HI R4, RZ, 0x4, R6 ;  /* 0x00000004ff047819 */ /* 0x000fe40000011406 */
[----:B------:R-:W-:Y:S02]  /*00e0*/  LOP3.LUT R9, R6, 0xfffffff0, RZ, 0xc0, !PT ;  /* 0xfffffff006097812 */ /* 0x000fe400078ec0ff */
[----:B------:R-:W-:Y:S02]  /*00f0*/  LEA.HI R7, R4, R4, RZ, 0x3 ;  /* 0x0000000404077211 */ /* 0x000fe400078f18ff */
[----:B------:R-:W-:Y:S01]  /*0100*/  SHF.R.S32.HI R10, RZ, 0x7, R8 ;  /* 0x00000007ff0a7819 */ /* 0x000fe20000011408 */
[----:B------:R-:W-:Y:S01]  /*0110*/  IMAD.IADD R9, R0, 0x1, -R9 ;  /* 0x0000000100097824 */ /* 0x000fe200078e0a09 */
[----:B------:R-:W-:Y:S02]  /*0120*/  LOP3.LUT R7, R7, 0xfffffff8, RZ, 0xc0, !PT ;  /* 0xfffffff807077812 */ /* 0x000fe400078ec0ff */
[----:B------:R-:W-:Y:S01]  /*0130*/  LOP3.LUT R11, R8, 0xffffff80, RZ, 0xc0, !PT ;  /* 0xffffff80080b7812 */ /* 0x000fe200078ec0ff */
[----:B------:R-:W-:Y:S01]  /*0140*/  IMAD.SHL.U32 R10, R10, 0x40, RZ ;  /* 0x000000400a0a7824 */ /* 0x000fe200078e00ff */
[----:B------:R-:W-:Y:S01]  /*0150*/  SHF.R.S32.HI R8, RZ, 0x1f, R9 ;  /* 0x0000001fff087819 */ /* 0x000fe20000011409 */
[----:B------:R-:W-:-:S02]  /*0160*/  IMAD.IADD R7, R4, 0x1, -R7 ;  /* 0x0000000104077824 */ /* 0x000fc400078e0a07 */
[----:B------:R-:W2:Y:S01]  /*0170*/  LDC.64 R4, c[0x0][0x220] ;  /* 0x00008800ff047b82 */ /* 0x000ea20000000a00 */
[--C-:B------:R-:W-:Y:S01]  /*0180*/  SHF.R.S32.HI R13, RZ, 0x1f, R10.reuse ;  /* 0x0000001fff0d7819 */ /* 0x100fe2000001140a */
[C---:B------:R-:W-:Y:S01]  /*0190*/  IMAD.SHL.U32 R6, R7.reuse, 0x10, RZ ;  /* 0x0000001007067824 */ /* 0x040fe200078e00ff */
[C---:B------:R-:W-:Y:S02]  /*01a0*/  ISETP.GE.AND P2, PT, R7.reuse, 0x4, PT ;  /* 0x000000040700780c */ /* 0x040fe40003f46270 */
[----:B------:R-:W-:Y:S02]  /*01b0*/  ISETP.GT.AND P1, PT, R7, 0x3, !P0 ;  /* 0x000000030700780c */ /* 0x000fe40004724270 */
[----:B------:R-:W-:Y:S02]  /*01c0*/  IADD3 R9, P4, P5, R6, R9, R10 ;  /* 0x0000000906097210 */ /* 0x000fe40007d9e00a */
[----:B------:R-:W-:Y:S02]  /*01d0*/  ISETP.LT.AND P3, PT, R0, 0x200, !P2 ;  /* 0x000002000000780c */ /* 0x000fe40005761270 */
[----:B------:R-:W-:-:S02]  /*01e0*/  SHF.R.S32.HI R6, RZ, 0x1f, R6 ;  /* 0x0000001fff067819 */ /* 0x000fc40000011406 */
[----:B------:R-:W-:Y:S02]  /*01f0*/  IADD3 R11, R10, R0, -R11 ;  /* 0x000000000a0b7210 */ /* 0x000fe40007ffe80b */
[----:B------:R-:W-:Y:S02]  /*0200*/  IADD3.X R6, R6, R8, R13, P4, P5 ;  /* 0x0000000806067210 */ /* 0x000fe400027ea40d */
[----:B------:R-:W-:Y:S01]  /*0210*/  LEA R10, P4, R9, UR4, 0x2 ;  /* 0x00000004090a7c11 */ /* 0x000fe2000f8810ff */
[----:B-1----:R-:W-:-:S03]  /*0220*/  IMAD.WIDE R2, R11, 0x4, R2 ;  /* 0x000000040b027825 */ /* 0x002fc600078e0202 */
[----:B------:R-:W-:Y:S01]  /*0230*/  LEA.HI.X R11, R9, UR5, R6, 0x2, P4 ;  /* 0x00000005090b7c11 */ /* 0x000fe2000a0f1406 */
[----:B------:R-:W-:Y:S01]  /*0240*/  ULDC.64 UR4, c[0x0][0x208] ;  /* 0x0000820000047ab9 */ /* 0x000fe20000000a00 */
[----:B------:R-:W1:Y:S01]  /*0250*/  LDC.64 R6, c[0x0][0x228] ;  /* 0x00008a00ff067b82 */ /* 0x000e620000000a00 */
[----:B------:R-:W3:Y:S04]  /*0260*/  @P3 LDG.E R12, desc[UR4][R2.64] ;  /* 0x00000004020c3981 */ /* 0x000ee8000c1e1900 */
[----:B------:R-:W4:Y:S03]  /*0270*/  @P1 LDG.E R14, desc[UR4][R10.64+-0x100] ;  /* 0xffff00040a0e1981 */ /* 0x000f26000c1e1900 */
[----:B------:R-:W5:Y:S01]  /*0280*/  LDC.64 R8, c[0x0][0x230] ;  /* 0x00008c00ff087b82 */ /* 0x000f620000000a00 */
[----:B--2---:R-:W2:Y:S01]  /*0290*/  LDG.E R4, desc[UR4][R4.64] ;  /* 0x0000000404047981 */ /* 0x004ea2000c1e1900 */
[----:B-1----:R-:W-:-:S04]  /*02a0*/  IMAD.WIDE R6, R0, 0x4, R6 ;  /* 0x0000000400067825 */ /* 0x002fc800078e0206 */
[----:B-----5:R-:W-:Y:S01]  /*02b0*/  IMAD.WIDE R8, R0, 0x4, R8 ;  /* 0x0000000400087825 */ /* 0x020fe200078e0208 */
[----:B---3--:R-:W-:Y:S02]  /*02c0*/  SEL R13, R12, RZ, P3 ;  /* 0x000000ff0c0d7207 */ /* 0x008fe40001800000 */
[----:B----4-:R-:W-:-:S05]  /*02d0*/  @P2 SEL R13, R14, RZ, P1 ;  /* 0x000000ff0e0d2207 */ /* 0x010fca0000800000 */
[----:B------:R1:W-:Y:S01]  /*02e0*/  @!P0 STG.E desc[UR4][R6.64], R13 ;  /* 0x0000000d06008986 */ /* 0x0003e2000c101904 */
[----:B--2---:R-:W-:Y:S01]  /*02f0*/  FMUL R15, R4, R13 ;  /* 0x0000000d040f7220 */ /* 0x004fe20000400000 */
[----:B------:R-:W-:Y:S06]  /*0300*/  @P0 EXIT ;  /* 0x000000000000094d */ /* 0x000fec0003800000 */
[----:B------:R-:W-:Y:S01]  /*0310*/  STG.E desc[UR4][R8.64], R15 ;  /* 0x0000000f08007986 */ /* 0x000fe2000c101904 */
[----:B------:R-:W-:Y:S05]  /*0320*/  EXIT ;  /* 0x000000000000794d */ /* 0x000fea0003800000 */
.L_x_0:
[----:B------:R-:W-:-:S00]  /*0330*/  BRA `(.L_x_0) ;  /* 0xfffffffc00fc7947 */ /* 0x000fc0000383ffff */
[----:B------:R-:W-:-:S00]  /*0340*/  NOP ;  /* 0x0000000000007918 */ /* 0x000fc00000000000 */
        /* <DEDUP_REMOVED lines=11> */
.L_x_1:


//--------------------- .nv.constant0.triton_poi_fused_cat_mul_2 --------------------------
	.section	.nv.constant0.triton_poi_fused_cat_mul_2,"a",@progbits
	.sectionflags	@""
	.align	4
.nv.constant0.triton_poi_fused_cat_mul_2:
	.zero		572
